//
// Generated by NVIDIA NVVM Compiler
//
// Compiler Build ID: CL-36424714
// Cuda compilation tools, release 13.0, V13.0.88
// Based on NVVM 20.0.0
//

.version 9.0
.target sm_100
.address_size 64

	// .globl	_Z10cuda_hellov
.extern .func  (.param .b32 func_retval0) vprintf
(
	.param .b64 vprintf_param_0,
	.param .b64 vprintf_param_1
)
;
.global .align 1 .b8 $str[33] = {72, 101, 108, 108, 111, 32, 87, 111, 114, 108, 100, 32, 102, 114, 111, 109, 32, 71, 80, 85, 32, 117, 110, 100, 101, 114, 32, 115, 114, 99, 33, 10};

.visible .entry _Z10cuda_hellov()
{
	.reg .b32 	%r<3>;
	.reg .b64 	%rd<3>;

	mov.u64 	%rd1, $str;
	cvta.global.u64 	%rd2, %rd1;
	{ // callseq 0, 0
	.param .b64 param0;
	st.param.b64 	[param0], %rd2;
	.param .b64 param1;
	st.param.b64 	[param1], 0;
	.param .b32 retval0;
	call.uni (retval0), 
	vprintf, 
	(
	param0, 
	param1
	);
	ld.param.b32 	%r1, [retval0];
	} // callseq 0
	ret;

}


// ===== COMPILED SASS (sm_100) =====

	.target	sm_100

	.elftype	@"ET_EXEC"


//--------------------- .note.nv.tkinfo           --------------------------
	.section	.note.nv.tkinfo,"",@"SHT_NOTE"
	.sectionflags	@"SHF_NOTE_NV_TKINFO"
	.tkinfo
        /*0018*/ 	.word	0x00000002
        /*0030*/ 	.string	""
        /*0030*/ 	.string	"ptxas"
        /*0030*/ 	.string	"Cuda compilation tools, release 13.0, V13.0.88"
        /*0030*/ 	.string	"Build cuda_13.0.r13.0/compiler.36424714_0"
        /*0030*/ 	.string	"-arch sm_100 -m 64 "



//--------------------- .note.nv.cuinfo           --------------------------
	.section	.note.nv.cuinfo,"",@"SHT_NOTE"
	.sectionflags	@"SHF_NOTE_NV_CUINFO"
        /*0018*/ 	.short	0x0002
        /*001a*/ 	.short	0x0064
        /*001c*/ 	.short	0x0082
	.zero		2


//--------------------- .nv.info                  --------------------------
	.section	.nv.info,"",@"SHT_CUDA_INFO"
	.align	4


	//----- nvinfo : EIATTR_REGCOUNT
	.align		4
        /*0000*/ 	.byte	0x04, 0x2f
        /*0002*/ 	.short	(.L_2 - .L_1)
	.align		4
.L_1:
        /*0004*/ 	.word	index@(_Z10cuda_hellov)
        /*0008*/ 	.word	0x00000018


	//----- nvinfo : EIATTR_FRAME_SIZE
	.align		4
.L_2:
        /*000c*/ 	.byte	0x04, 0x11
        /*000e*/ 	.short	(.L_4 - .L_3)
	.align		4
.L_3:
        /*0010*/ 	.word	index@(_Z10cuda_hellov)
        /*0014*/ 	.word	0x00000000


	//----- nvinfo : EIATTR_MIN_STACK_SIZE
	.align		4
.L_4:
        /*0018*/ 	.byte	0x04, 0x12
        /*001a*/ 	.short	(.L_6 - .L_5)
	.align		4
.L_5:
        /*001c*/ 	.word	index@(_Z10cuda_hellov)
        /*0020*/ 	.word	0x00000000
.L_6:


//--------------------- .nv.compat                --------------------------
	.section	.nv.compat,"",@"SHT_CUDA_COMPAT_INFO"
	.align	4
        /*0000*/ 	.byte	0x02, 0x09, 0x00, 0x00, 0x02, 0x02, 0x01, 0x00, 0x02, 0x05, 0x05, 0x00, 0x03, 0x07, 0x01, 0x01
        /*0010*/ 	.byte	0x02, 0x03, 0x00, 0x00, 0x02, 0x06, 0x01, 0x00, 0x04, 0x0b, 0x08, 0x00, 0x09, 0x00, 0x00, 0x00
        /*0020*/ 	.byte	0x00, 0x00, 0x00, 0x00


//--------------------- .nv.info._Z10cuda_hellov  --------------------------
	.section	.nv.info._Z10cuda_hellov,"",@"SHT_CUDA_INFO"
	.sectionflags	@""
	.align	4


	//----- nvinfo : EIATTR_CUDA_API_VERSION
	.align		4
        /*0000*/ 	.byte	0x04, 0x37
        /*0002*/ 	.short	(.L_8 - .L_7)
.L_7:
        /*0004*/ 	.word	0x00000082


	//----- nvinfo : EIATTR_SPARSE_MMA_MASK
	.align		4
.L_8:
        /*0008*/ 	.byte	0x03, 0x50
        /*000a*/ 	.short	0x0000


	//----- nvinfo : EIATTR_MAXREG_COUNT
	.align		4
        /*000c*/ 	.byte	0x03, 0x1b
        /*000e*/ 	.short	0x00ff


	//----- nvinfo : EIATTR_EXTERNS
	.align		4
        /*0010*/ 	.byte	0x04, 0x0f
        /*0012*/ 	.short	(.L_10 - .L_9)


	//   ....[0]....
	.align		4
.L_9:
        /*0014*/ 	.word	index@(vprintf)


	//----- nvinfo : EIATTR_MERCURY_ISA_VERSION
	.align		4
.L_10:
        /*0018*/ 	.byte	0x03, 0x5f
        /*001a*/ 	.short	0x0101


	//----- nvinfo : EIATTR_VRC_CTA_INIT_COUNT
	.align		4
        /*001c*/ 	.byte	0x02, 0x4a
	.zero		1
	.zero		1


	//----- nvinfo : EIATTR_SYSCALL_OFFSETS
	.align		4
        /*0020*/ 	.byte	0x04, 0x46
        /*0022*/ 	.short	(.L_12 - .L_11)


	//   ....[0]....
.L_11:
        /*0024*/ 	.word	0x00000080


	//----- nvinfo : EIATTR_EXIT_INSTR_OFFSETS
	.align		4
.L_12:
        /*0028*/ 	.byte	0x04, 0x1c
        /*002a*/ 	.short	(.L_14 - .L_13)


	//   ....[0]....
.L_13:
        /*002c*/ 	.word	0x00000090


	//----- nvinfo : EIATTR_SW_WAR
	.align		4
.L_14:
        /*0030*/ 	.byte	0x04, 0x36
        /*0032*/ 	.short	(.L_16 - .L_15)
.L_15:
        /*0034*/ 	.word	0x00000008
.L_16:


//--------------------- .nv.callgraph             --------------------------
	.section	.nv.callgraph,"",@"SHT_CUDA_CALLGRAPH"
	.align	4
	.sectionentsize	8
	.align		4
        /*0000*/ 	.word	0x00000000
	.align		4
        /*0004*/ 	.word	0xffffffff
	.align		4
        /*0008*/ 	.word	index@(_Z10cuda_hellov)
	.align		4
        /*000c*/ 	.word	index@(vprintf)
	.align		4
        /*0010*/ 	.word	0x00000000
	.align		4
        /*0014*/ 	.word	0xfffffffe
	.align		4
        /*0018*/ 	.word	0x00000000
	.align		4
        /*001c*/ 	.word	0xfffffffd
	.align		4
        /*0020*/ 	.word	0x00000000
	.align		4
        /*0024*/ 	.word	0xfffffffc


//--------------------- .nv.constant4             --------------------------
	.section	.nv.constant4,"a",@progbits
	.align	8
	.align		8
.nv.constant4:
        /*0000*/ 	.dword	vprintf
	.align		8
        /*0008*/ 	.dword	$str


//--------------------- .text._Z10cuda_hellov     --------------------------
	.section	.text._Z10cuda_hellov,"ax",@progbits
	.align	128
        .global         _Z10cuda_hellov
        .type           _Z10cuda_hellov,@function
        .size           _Z10cuda_hellov,(.L_x_2 - _Z10cuda_hellov)
        .other          _Z10cuda_hellov,@"STO_CUDA_ENTRY STV_DEFAULT"
_Z10cuda_hellov:
.text._Z10cuda_hellov:
[----:B------:R-:W0:Y:S01]  /*0000*/  LDC R1, c[0x0][0x37c] ;  /* 0x0000df00ff017b82 */ /* 0x000e220000000800 */
[----:B------:R-:W-:Y:S01]  /*0010*/  MOV R0, 0x0 ;  /* 0x0000000000007802 */ /* 0x000fe20000000f00 */
[----:B------:R-:W1:Y:S01]  /*0020*/  LDCU.64 UR4, c[0x4][0x8] ;  /* 0x01000100ff0477ac */ /* 0x000e620008000a00 */
[----:B------:R-:W-:-:S05]  /*0030*/  CS2R R6, SRZ ;  /* 0x0000000000067805 */ /* 0x000fca000001ff00 */
[----:B------:R2:W3:Y:S01]  /*0040*/  LDC.64 R2, c[0x4][R0] ;  /* 0x0100000000027b82 */ /* 0x0004e20000000a00 */
[----:B-1----:R-:W-:Y:S02]  /*0050*/  IMAD.U32 R4, RZ, RZ, UR4 ;  /* 0x00000004ff047e24 */ /* 0x002fe4000f8e00ff */
[----:B--2---:R-:W-:-:S07]  /*0060*/  IMAD.U32 R5, RZ, RZ, UR5 ;  /* 0x00000005ff057e24 */ /* 0x004fce000f8e00ff */
[----:B------:R-:W-:-:S07]  /*0070*/  LEPC R20, `(.L_x_0) ;  /* 0x000000001014794e */ /* 0x000fce0000000000 */
[----:B0--3--:R-:W-:Y:S05]  /*0080*/  CALL.ABS.NOINC R2 ;  /* 0x0000000002007343 */ /* 0x009fea0003c00000 */
.L_x_0:
[----:B------:R-:W-:Y:S05]  /*0090*/  EXIT ;  /* 0x000000000000794d */ /* 0x000fea0003800000 */
.L_x_1:
[----:B------:R-:W-:-:S00]  /*00a0*/  BRA `(.L_x_1) ;  /* 0xfffffffc00fc7947 */ /* 0x000fc0000383ffff */
[----:B------:R-:W-:-:S00]  /*00b0*/  NOP ;  /* 0x0000000000007918 */ /* 0x000fc00000000000 */
        /* <DEDUP_REMOVED lines=12> */
.L_x_2:


//--------------------- .nv.global.init           --------------------------
	.section	.nv.global.init,"aw",@progbits
.nv.global.init:
	.type		$str,@object
	.size		$str,(.L_0 - $str)
$str:
        /*0000*/ 	.byte	0x48, 0x65, 0x6c, 0x6c, 0x6f, 0x20, 0x57, 0x6f, 0x72, 0x6c, 0x64, 0x20, 0x66, 0x72, 0x6f, 0x6d
        /*0010*/ 	.byte	0x20, 0x47, 0x50, 0x55, 0x20, 0x75, 0x6e, 0x64, 0x65, 0x72, 0x20, 0x73, 0x72, 0x63, 0x21, 0x0a
        /*0020*/ 	.byte	0x00
.L_0:


//--------------------- .nv.shared.reserved.0     --------------------------
	.section	.nv.shared.reserved.0,"aw",@nobits
	.weak		__nv_reservedSMEM_offset_0_alias
	.size		__nv_reservedSMEM_offset_0_alias, 0, 64
	.other		__nv_reservedSMEM_offset_0_alias,@"STO_CUDA_RESERVED_SHARED STV_DEFAULT"
__nv_reservedSMEM_offset_0_alias:
	.zero		0
	.zero		64


//--------------------- .nv.constant0._Z10cuda_hellov --------------------------
	.section	.nv.constant0._Z10cuda_hellov,"a",@progbits
	.sectionflags	@""
	.align	4
.nv.constant0._Z10cuda_hellov:
	.zero		896


//--------------------- SYMBOLS --------------------------

	.type		.nv.reservedSmem.offset0,@object
	.size		.nv.reservedSmem.offset0,0x4
	.type		vprintf,@function
